	.headerflags	@"EF_CUDA_TEXMODE_UNIFIED EF_CUDA_64BIT_ADDRESS EF_CUDA_ACCELERATORS EF_CUDA_SM90 EF_CUDA_VIRTUAL_SM(EF_CUDA_SM90)"
	.elftype	@"ET_EXEC"


//--------------------- .nv.info                  --------------------------
	.section	.nv.info,"",@"SHT_CUDA_INFO"
	.align	4


	//----- nvinfo : EIATTR_REGCOUNT
	.align		4
        /*0000*/ 	.byte	0x04, 0x2f
        /*0002*/ 	.short	(.L_3 - .L_2)
	.align		4
.L_2:
        /*0004*/ 	.word	index@(triton_poi_fused__native_batch_norm_legit_no_training_add_convolution_relu_26)
        /*0008*/ 	.word	0x00000016


	//----- nvinfo : EIATTR_MIN_STACK_SIZE
	.align		4
.L_3:
        /*000c*/ 	.byte	0x04, 0x12
        /*000e*/ 	.short	(.L_5 - .L_4)
	.align		4
.L_4:
        /*0010*/ 	.word	index@(triton_poi_fused__native_batch_norm_legit_no_training_add_convolution_relu_26)
        /*0014*/ 	.word	0x00000000


	//----- nvinfo : EIATTR_FRAME_SIZE
	.align		4
.L_5:
        /*0018*/ 	.byte	0x04, 0x11
        /*001a*/ 	.short	(.L_7 - .L_6)
	.align		4
.L_6:
        /*001c*/ 	.word	index@(triton_poi_fused__native_batch_norm_legit_no_training_add_convolution_relu_26)
        /*0020*/ 	.word	0x00000000


	//----- nvinfo : EIATTR_MIN_STACK_SIZE
	.align		4
.L_7:
        /*0024*/ 	.byte	0x04, 0x12
        /*0026*/ 	.short	(.L_9 - .L_8)
	.align		4
.L_8:
        /*0028*/ 	.word	index@(triton_poi_fused__native_batch_norm_legit_no_training_add_convolution_relu_26)
        /*002c*/ 	.word	0x00000000
.L_9:


//--------------------- .nv.info.triton_poi_fused__native_batch_norm_legit_no_training_add_convolution_relu_26 --------------------------
	.section	.nv.info.triton_poi_fused__native_batch_norm_legit_no_training_add_convolution_relu_26,"",@"SHT_CUDA_INFO"
	.sectionflags	@""
	.align	4


	//----- nvinfo : EIATTR_CUDA_API_VERSION
	.align		4
        /*0000*/ 	.byte	0x04, 0x37
        /*0002*/ 	.short	(.L_11 - .L_10)
.L_10:
        /*0004*/ 	.word	0x0000007c


	//----- nvinfo : EIATTR_KPARAM_INFO
	.align		4
.L_11:
        /*0008*/ 	.byte	0x04, 0x17
        /*000a*/ 	.short	(.L_13 - .L_12)
.L_12:
        /*000c*/ 	.word	0x00000000
        /*0010*/ 	.short	0x0007
        /*0012*/ 	.short	0x0038
        /*0014*/ 	.byte	0x00, 0xf0, 0x11, 0x00


	//----- nvinfo : EIATTR_KPARAM_INFO
	.align		4
.L_13:
        /*0018*/ 	.byte	0x04, 0x17
        /*001a*/ 	.short	(.L_15 - .L_14)
.L_14:
        /*001c*/ 	.word	0x00000000
        /*0020*/ 	.short	0x0006
        /*0022*/ 	.short	0x0030
        /*0024*/ 	.byte	0x00, 0xf4, 0x21, 0x00


	//----- nvinfo : EIATTR_KPARAM_INFO
	.align		4
.L_15:
        /*0028*/ 	.byte	0x04, 0x17
        /*002a*/ 	.short	(.L_17 - .L_16)
.L_16:
        /*002c*/ 	.word	0x00000000
        /*0030*/ 	.short	0x0005
        /*0032*/ 	.short	0x0028
        /*0034*/ 	.byte	0x00, 0xf4, 0x21, 0x00


	//----- nvinfo : EIATTR_KPARAM_INFO
	.align		4
.L_17:
        /*0038*/ 	.byte	0x04, 0x17
        /*003a*/ 	.short	(.L_19 - .L_18)
.L_18:
        /*003c*/ 	.word	0x00000000
        /*0040*/ 	.short	0x0004
        /*0042*/ 	.short	0x0020
        /*0044*/ 	.byte	0x00, 0xf4, 0x21, 0x00


	//----- nvinfo : EIATTR_KPARAM_INFO
	.align		4
.L_19:
        /*0048*/ 	.byte	0x04, 0x17
        /*004a*/ 	.short	(.L_21 - .L_20)
.L_20:
        /*004c*/ 	.word	0x00000000
        /*0050*/ 	.short	0x0003
        /*0052*/ 	.short	0x0018
        /*0054*/ 	.byte	0x00, 0xf4, 0x21, 0x00


	//----- nvinfo : EIATTR_KPARAM_INFO
	.align		4
.L_21:
        /*0058*/ 	.byte	0x04, 0x17
        /*005a*/ 	.short	(.L_23 - .L_22)
.L_22:
        /*005c*/ 	.word	0x00000000
        /*0060*/ 	.short	0x0002
        /*0062*/ 	.short	0x0010
        /*0064*/ 	.byte	0x00, 0xf4, 0x21, 0x00


	//----- nvinfo : EIATTR_KPARAM_INFO
	.align		4
.L_23:
        /*0068*/ 	.byte	0x04, 0x17
        /*006a*/ 	.short	(.L_25 - .L_24)
.L_24:
        /*006c*/ 	.word	0x00000000
        /*0070*/ 	.short	0x0001
        /*0072*/ 	.short	0x0008
        /*0074*/ 	.byte	0x00, 0xf4, 0x21, 0x00


	//----- nvinfo : EIATTR_KPARAM_INFO
	.align		4
.L_25:
        /*0078*/ 	.byte	0x04, 0x17
        /*007a*/ 	.short	(.L_27 - .L_26)
.L_26:
        /*007c*/ 	.word	0x00000000
        /*0080*/ 	.short	0x0000
        /*0082*/ 	.short	0x0000
        /*0084*/ 	.byte	0x00, 0xf4, 0x21, 0x00


	//----- nvinfo : EIATTR_SPARSE_MMA_MASK
	.align		4
.L_27:
        /*0088*/ 	.byte	0x03, 0x50
        /*008a*/ 	.short	0x0000


	//----- nvinfo : EIATTR_MAXREG_COUNT
	.align		4
        /*008c*/ 	.byte	0x03, 0x1b
        /*008e*/ 	.short	0x00ff


	//----- nvinfo : EIATTR_EXIT_INSTR_OFFSETS
	.align		4
        /*0090*/ 	.byte	0x04, 0x1c
        /*0092*/ 	.short	(.L_29 - .L_28)


	//   ....[0]....
.L_28:
        /*0094*/ 	.word	0x00000330


	//----- nvinfo : EIATTR_REQNTID
	.align		4
.L_29:
        /*0098*/ 	.byte	0x04, 0x10
        /*009a*/ 	.short	(.L_31 - .L_30)
.L_30:
        /*009c*/ 	.word	0x00000080
        /*00a0*/ 	.word	0x00000001
        /*00a4*/ 	.word	0x00000001


	//----- nvinfo : EIATTR_CBANK_PARAM_SIZE
	.align		4
.L_31:
        /*00a8*/ 	.byte	0x03, 0x19
        /*00aa*/ 	.short	0x003c


	//----- nvinfo : EIATTR_PARAM_CBANK
	.align		4
        /*00ac*/ 	.byte	0x04, 0x0a
        /*00ae*/ 	.short	(.L_33 - .L_32)
	.align		4
.L_32:
        /*00b0*/ 	.word	index@(.nv.constant0.triton_poi_fused__native_batch_norm_legit_no_training_add_convolution_relu_26)
        /*00b4*/ 	.short	0x0210
        /*00b6*/ 	.short	0x003c


	//----- nvinfo : EIATTR_SW_WAR
	.align		4
.L_33:
        /*00b8*/ 	.byte	0x04, 0x36
        /*00ba*/ 	.short	(.L_35 - .L_34)
.L_34:
        /*00bc*/ 	.word	0x00000008
.L_35:


//--------------------- .nv.callgraph             --------------------------
	.section	.nv.callgraph,"",@"SHT_CUDA_CALLGRAPH"
	.align	4
	.sectionentsize	8
	.align		4
        /*0000*/ 	.word	0x00000000
	.align		4
        /*0004*/ 	.word	0xffffffff
	.align		4
        /*0008*/ 	.word	0x00000000
	.align		4
        /*000c*/ 	.word	0xfffffffe
	.align		4
        /*0010*/ 	.word	0x00000000
	.align		4
        /*0014*/ 	.word	0xfffffffd
	.align		4
        /*0018*/ 	.word	0x00000000
	.align		4
        /*001c*/ 	.word	0xfffffffc


//--------------------- .nv.constant4             --------------------------
	.section	.nv.constant4,"a",@progbits
	.align	8
	.align		8
.nv.constant4:
        /*0000*/ 	.dword	_$_str
	.align		8
        /*0008*/ 	.dword	_$_str_$_2


//--------------------- .text.triton_poi_fused__native_batch_norm_legit_no_training_add_convolution_relu_26 --------------------------
	.section	.text.triton_poi_fused__native_batch_norm_legit_no_training_add_convolution_relu_26,"ax",@progbits
	.align	128
        .global         triton_poi_fused__native_batch_norm_legit_no_training_add_convolution_relu_26
        .type           triton_poi_fused__native_batch_norm_legit_no_training_add_convolution_relu_26,@function
        .size           triton_poi_fused__native_batch_norm_legit_no_training_add_convolution_relu_26,(.L_x_1 - triton_poi_fused__native_batch_norm_legit_no_training_add_convolution_relu_26)
        .other          triton_poi_fused__native_batch_norm_legit_no_training_add_convolution_relu_26,@"STO_CUDA_ENTRY STV_DEFAULT"
triton_poi_fused__native_batch_norm_legit_no_training_add_convolution_relu_26:
.text.triton_poi_fused__native_batch_norm_legit_no_training_add_convolution_relu_26:
[----:B------:R-:W-:Y:S01]  /*0000*/  LDC R1, c[0x0][0x28] ;  /* 0x00000a00ff017b82 */ /* 0x000fe20000000800 */
[----:B------:R-:W1:Y:S07]  /*0010*/  S2R R5, SR_TID.X ;  /* 0x0000000000057919 */ /* 0x000e6e0000002100 */
[----:B------:R-:W2:Y:S01]  /*0020*/  LDC.64 R14, c[0x0][0x228] ;  /* 0x00008a00ff0e7b82 */ /* 0x000ea20000000a00 */
[----:B------:R-:W-:Y:S01]  /*0030*/  ULDC.64 UR4, c[0x0][0x208] ;  /* 0x0000820000047ab9 */ /* 0x000fe20000000a00 */
[----:B------:R-:W3:Y:S06]  /*0040*/  S2R R0, SR_CTAID.X ;  /* 0x0000000000007919 */ /* 0x000eec0000002500 */
[----:B------:R-:W4:Y:S08]  /*0050*/  LDC.64 R10, c[0x0][0x220] ;  /* 0x00008800ff0a7b82 */ /* 0x000f300000000a00 */
[----:B------:R-:W5:Y:S08]  /*0060*/  LDC.64 R12, c[0x0][0x218] ;  /* 0x00008600ff0c7b82 */ /* 0x000f700000000a00 */
[----:B------:R-:W5:Y:S01]  /*0070*/  LDC.64 R16, c[0x0][0x230] ;  /* 0x00008c00ff107b82 */ /* 0x000f620000000a00 */
[----:B-1----:R-:W-:-:S07]  /*0080*/  LOP3.LUT R5, R5, 0x7f, RZ, 0xc0, !PT ;  /* 0x0000007f05057812 */ /* 0x002fce00078ec0ff */
[----:B------:R-:W1:Y:S01]  /*0090*/  LDC.64 R18, c[0x0][0x238] ;  /* 0x00008e00ff127b82 */ /* 0x000e620000000a00 */
[----:B---3--:R-:W-:Y:S02]  /*00a0*/  SHF.R.S32.HI R2, RZ, 0x18, R0 ;  /* 0x00000018ff027819 */ /* 0x008fe40000011400 */
[----:B------:R-:W-:Y:S02]  /*00b0*/  LEA R5, R0, R5, 0x7 ;  /* 0x0000000500057211 */ /* 0x000fe400078e38ff */
[----:B------:R-:W-:-:S03]  /*00c0*/  SGXT R0, R2, 0x1 ;  /* 0x000000010200781a */ /* 0x000fc60000000200 */
[----:B------:R-:W3:Y:S01]  /*00d0*/  LDC.64 R6, c[0x0][0x240] ;  /* 0x00009000ff067b82 */ /* 0x000ee20000000a00 */
[----:B------:R-:W-:-:S04]  /*00e0*/  LEA.HI R0, R0, R5, RZ, 0x7 ;  /* 0x0000000500007211 */ /* 0x000fc800078f38ff */
[----:B------:R-:W-:-:S03]  /*00f0*/  LOP3.LUT R0, R0, 0xffffff80, RZ, 0xc0, !PT ;  /* 0xffffff8000007812 */ /* 0x000fc600078ec0ff */
[----:B------:R-:W3:Y:S01]  /*0100*/  LDC.64 R2, c[0x0][0x210] ;  /* 0x00008400ff027b82 */ /* 0x000ee20000000a00 */
[----:B------:R-:W-:-:S05]  /*0110*/  IADD3 R9, R5, -R0, RZ ;  /* 0x8000000005097210 */ /* 0x000fca0007ffe0ff */
[----:B--2---:R-:W-:-:S05]  /*0120*/  IMAD.WIDE R14, R9, 0x4, R14 ;  /* 0x00000004090e7825 */ /* 0x004fca00078e020e */
[----:B------:R2:W3:Y:S01]  /*0130*/  LDG.E.EL R0, desc[UR4][R14.64] ;  /* 0x000000040e007981 */ /* 0x0004e2000c2e1900 */
[----:B----4-:R-:W-:-:S04]  /*0140*/  IMAD.WIDE R10, R9, 0x4, R10 ;  /* 0x00000004090a7825 */ /* 0x010fc800078e020a */
[----:B-----5:R-:W-:Y:S02]  /*0150*/  IMAD.WIDE R12, R5, 0x4, R12 ;  /* 0x00000004050c7825 */ /* 0x020fe400078e020c */
[----:B------:R-:W4:Y:S02]  /*0160*/  LDG.E.EL R11, desc[UR4][R10.64] ;  /* 0x000000040a0b7981 */ /* 0x000f24000c2e1900 */
[C---:B0-2---:R-:W-:Y:S02]  /*0170*/  IMAD.WIDE R14, R9.reuse, 0x4, R16 ;  /* 0x00000004090e7825 */ /* 0x045fe400078e0210 */
[----:B------:R-:W4:Y:S02]  /*0180*/  LDG.E R4, desc[UR4][R12.64] ;  /* 0x000000040c047981 */ /* 0x000f24000c1e1900 */
[C---:B-1----:R-:W-:Y:S02]  /*0190*/  IMAD.WIDE R16, R9.reuse, 0x4, R18 ;  /* 0x0000000409107825 */ /* 0x042fe400078e0212 */
[----:B------:R-:W2:Y:S04]  /*01a0*/  LDG.E.EL R14, desc[UR4][R14.64] ;  /* 0x000000040e0e7981 */ /* 0x000ea8000c2e1900 */
[----:B------:R-:W2:Y:S01]  /*01b0*/  LDG.E.EL R17, desc[UR4][R16.64] ;  /* 0x0000000410117981 */ /* 0x000ea2000c2e1900 */
[----:B---3--:R-:W-:-:S04]  /*01c0*/  IMAD.WIDE R6, R9, 0x4, R6 ;  /* 0x0000000409067825 */ /* 0x008fc800078e0206 */
[----:B------:R-:W-:Y:S02]  /*01d0*/  IMAD.WIDE R2, R5, 0x4, R2 ;  /* 0x0000000405027825 */ /* 0x000fe400078e0202 */
[----:B------:R-:W3:Y:S04]  /*01e0*/  LDG.E.EL R6, desc[UR4][R6.64] ;  /* 0x0000000406067981 */ /* 0x000ee8000c2e1900 */
[----:B------:R-:W3:Y:S01]  /*01f0*/  LDG.E R5, desc[UR4][R2.64] ;  /* 0x0000000402057981 */ /* 0x000ee2000c1e1900 */
[----:B------:R-:W-:Y:S01]  /*0200*/  HFMA2.MMA R9, -RZ, RZ, 1.625, 0 ;  /* 0x3e800000ff097435 */ /* 0x000fe200000001ff */
[----:B------:R-:W-:-:S04]  /*0210*/  FADD R0, R0, 9.9999997473787516356e-06 ;  /* 0x3727c5ac00007421 */ /* 0x000fc80000000000 */
[----:B------:R-:W0:Y:S02]  /*0220*/  MUFU.SQRT R8, R0 ;  /* 0x0000000000087308 */ /* 0x000e240000002000 */
[C---:B0-----:R-:W-:Y:S02]  /*0230*/  FSETP.GT.AND P0, PT, R8.reuse, 8.50705917302346158658e+37, PT ;  /* 0x7e8000000800780b */ /* 0x041fe40003f04000 */
[----:B------:R-:W-:-:S11]  /*0240*/  FSETP.GEU.AND P1, PT, R8, 1.175494350822287508e-38, PT ;  /* 0x008000000800780b */ /* 0x000fd60003f2e000 */
[----:B------:R-:W-:-:S04]  /*0250*/  @P0 FMUL R8, R8, 0.25 ;  /* 0x3e80000008080820 */ /* 0x000fc80000400000 */
[----:B------:R-:W-:-:S06]  /*0260*/  @!P1 FMUL R8, R8, 16777216 ;  /* 0x4b80000008089820 */ /* 0x000fcc0000400000 */
[----:B------:R-:W0:Y:S01]  /*0270*/  MUFU.RCP R8, R8 ;  /* 0x0000000800087308 */ /* 0x000e220000001000 */
[----:B------:R-:W-:Y:S01]  /*0280*/  FSEL R9, R9, 1, P0 ;  /* 0x3f80000009097808 */ /* 0x000fe20000000000 */
[----:B----4-:R-:W-:-:S04]  /*0290*/  FADD R4, R4, -R11 ;  /* 0x8000000b04047221 */ /* 0x010fc80000000000 */
[----:B------:R-:W-:-:S04]  /*02a0*/  @!P1 FMUL R9, R9, 16777216 ;  /* 0x4b80000009099820 */ /* 0x000fc80000400000 */
[----:B0-----:R-:W-:-:S04]  /*02b0*/  FMUL R9, R8, R9 ;  /* 0x0000000908097220 */ /* 0x001fc80000400000 */
[----:B------:R-:W-:-:S04]  /*02c0*/  FMUL R4, R4, R9 ;  /* 0x0000000904047220 */ /* 0x000fc80000400000 */
[----:B--2---:R-:W-:-:S05]  /*02d0*/  FFMA R4, R14, R4, R17 ;  /* 0x000000040e047223 */ /* 0x004fca0000000011 */
[----:B------:R-:W-:Y:S01]  /*02e0*/  FSETP.GEU.AND P0, PT, R4, RZ, PT ;  /* 0x000000ff0400720b */ /* 0x000fe20003f0e000 */
[----:B---3--:R-:W-:-:S03]  /*02f0*/  FADD R5, R5, R6 ;  /* 0x0000000605057221 */ /* 0x008fc60000000000 */
[----:B------:R-:W-:-:S05]  /*0300*/  FSEL R4, R4, RZ, P0 ;  /* 0x000000ff04047208 */ /* 0x000fca0000000000 */
[----:B------:R-:W-:-:S05]  /*0310*/  FADD R5, R4, R5 ;  /* 0x0000000504057221 */ /* 0x000fca0000000000 */
[----:B------:R-:W-:Y:S01]  /*0320*/  STG.E desc[UR4][R2.64], R5 ;  /* 0x0000000502007986 */ /* 0x000fe2000c101904 */
[----:B------:R-:W-:Y:S05]  /*0330*/  EXIT ;  /* 0x000000000000794d */ /* 0x000fea0003800000 */
.L_x_0:
[----:B------:R-:W-:-:S00]  /*0340*/  BRA `(.L_x_0) ;  /* 0xfffffffc00fc7947 */ /* 0x000fc0000383ffff */
[----:B------:R-:W-:-:S00]  /*0350*/  NOP ;  /* 0x0000000000007918 */ /* 0x000fc00000000000 */
        /* <DEDUP_REMOVED lines=10> */
.L_x_1:


//--------------------- .nv.global.init           --------------------------
	.section	.nv.global.init,"aw",@progbits
.nv.global.init:
	.type		_$_str,@object
	.size		_$_str,(_$_str_$_2 - _$_str)
_$_str:
        /*0000*/ 	.byte	0x5f, 0x5f, 0x43, 0x55, 0x44, 0x41, 0x5f, 0x46, 0x54, 0x5a, 0x00
	.type		_$_str_$_2,@object
	.size		_$_str_$_2,(.L_1 - _$_str_$_2)
_$_str_$_2:
        /*000b*/ 	.byte	0x5f, 0x5f, 0x43, 0x55, 0x44, 0x41, 0x5f, 0x50, 0x52, 0x45, 0x43, 0x5f, 0x53, 0x51, 0x52, 0x54
        /*001b*/ 	.byte	0x00
.L_1:


//--------------------- .nv.constant0.triton_poi_fused__native_batch_norm_legit_no_training_add_convolution_relu_26 --------------------------
	.section	.nv.constant0.triton_poi_fused__native_batch_norm_legit_no_training_add_convolution_relu_26,"a",@progbits
	.sectionflags	@""
	.align	4
.nv.constant0.triton_poi_fused__native_batch_norm_legit_no_training_add_convolution_relu_26:
	.zero		588
